//
// Generated by NVIDIA NVVM Compiler
//
// Compiler Build ID: CL-36424714
// Cuda compilation tools, release 13.0, V13.0.88
// Based on NVVM 20.0.0
//

.version 9.0
.target sm_100
.address_size 64

	// .globl	_Z14cuda_evaporatePdid
.global .align 4 .b8 precalc_xorwow_matrix[102400];
.global .align 4 .b8 precalc_xorwow_offset_matrix[102400];
.global .align 4 .b8 mrg32k3aM1[2304];
.global .align 4 .b8 mrg32k3aM2[2304];
.global .align 4 .b8 mrg32k3aM1SubSeq[2016];
.global .align 4 .b8 mrg32k3aM2SubSeq[2016];
.global .align 4 .b8 mrg32k3aM1Seq[2304];
.global .align 4 .b8 mrg32k3aM2Seq[2304];
.const .align 8 .b8 __cr_lgamma_table[72];

.visible .entry _Z14cuda_evaporatePdid(
	.param .u64 .ptr .align 1 _Z14cuda_evaporatePdid_param_0,
	.param .u32 _Z14cuda_evaporatePdid_param_1,
	.param .f64 _Z14cuda_evaporatePdid_param_2
)
{
	.reg .b32 	%r<5>;
	.reg .b64 	%rd<5>;
	.reg .b64 	%fd<4>;

	ld.param.u64 	%rd1, [_Z14cuda_evaporatePdid_param_0];
	ld.param.f64 	%fd1, [_Z14cuda_evaporatePdid_param_2];
	cvta.to.global.u64 	%rd2, %rd1;
	mov.u32 	%r1, %tid.x;
	mov.u32 	%r2, %ctaid.x;
	mov.u32 	%r3, %ntid.x;
	mad.lo.s32 	%r4, %r2, %r3, %r1;
	mul.wide.s32 	%rd3, %r4, 8;
	add.s64 	%rd4, %rd2, %rd3;
	ld.global.f64 	%fd2, [%rd4];
	mul.f64 	%fd3, %fd1, %fd2;
	st.global.f64 	[%rd4], %fd3;
	ret;

}
	// .globl	_Z21cuda_pheromone_updatePdPiS0_S0_id
.visible .entry _Z21cuda_pheromone_updatePdPiS0_S0_id(
	.param .u64 .ptr .align 1 _Z21cuda_pheromone_updatePdPiS0_S0_id_param_0,
	.param .u64 .ptr .align 1 _Z21cuda_pheromone_updatePdPiS0_S0_id_param_1,
	.param .u64 .ptr .align 1 _Z21cuda_pheromone_updatePdPiS0_S0_id_param_2,
	.param .u64 .ptr .align 1 _Z21cuda_pheromone_updatePdPiS0_S0_id_param_3,
	.param .u32 _Z21cuda_pheromone_updatePdPiS0_S0_id_param_4,
	.param .f64 _Z21cuda_pheromone_updatePdPiS0_S0_id_param_5
)
{
	.reg .b32 	%r<10>;
	.reg .b64 	%rd<11>;
	.reg .b64 	%fd<6>;

	ld.param.u64 	%rd1, [_Z21cuda_pheromone_updatePdPiS0_S0_id_param_0];
	ld.param.u64 	%rd2, [_Z21cuda_pheromone_updatePdPiS0_S0_id_param_3];
	ld.param.u32 	%r1, [_Z21cuda_pheromone_updatePdPiS0_S0_id_param_4];
	ld.param.f64 	%fd1, [_Z21cuda_pheromone_updatePdPiS0_S0_id_param_5];
	cvta.to.global.u64 	%rd3, %rd1;
	cvta.to.global.u64 	%rd4, %rd2;
	mov.u32 	%r2, %tid.x;
	mov.u32 	%r3, %ctaid.x;
	mov.u32 	%r4, %ntid.x;
	mad.lo.s32 	%r5, %r3, %r4, %r2;
	mul.wide.s32 	%rd5, %r5, 4;
	add.s64 	%rd6, %rd4, %rd5;
	ld.global.u32 	%r6, [%rd6];
	ld.global.u32 	%r7, [%rd6+4];
	mad.lo.s32 	%r8, %r6, %r1, %r7;
	mul.wide.s32 	%rd7, %r8, 8;
	add.s64 	%rd8, %rd3, %rd7;
	ld.global.f64 	%fd2, [%rd8];
	add.f64 	%fd3, %fd1, %fd2;
	st.global.f64 	[%rd8], %fd3;
	mad.lo.s32 	%r9, %r7, %r1, %r6;
	mul.wide.s32 	%rd9, %r9, 8;
	add.s64 	%rd10, %rd3, %rd9;
	ld.global.f64 	%fd4, [%rd10];
	add.f64 	%fd5, %fd1, %fd4;
	st.global.f64 	[%rd10], %fd5;
	ret;

}
	// .globl	_Z18cuda_path_traversePiS_PdS0_i
.visible .entry _Z18cuda_path_traversePiS_PdS0_i(
	.param .u64 .ptr .align 1 _Z18cuda_path_traversePiS_PdS0_i_param_0,
	.param .u64 .ptr .align 1 _Z18cuda_path_traversePiS_PdS0_i_param_1,
	.param .u64 .ptr .align 1 _Z18cuda_path_traversePiS_PdS0_i_param_2,
	.param .u64 .ptr .align 1 _Z18cuda_path_traversePiS_PdS0_i_param_3,
	.param .u32 _Z18cuda_path_traversePiS_PdS0_i_param_4
)
{
	.reg .pred 	%p<27>;
	.reg .b32 	%r<86>;
	.reg .b32 	%f<3>;
	.reg .b64 	%rd<78>;
	.reg .b64 	%fd<87>;

	ld.param.u64 	%rd21, [_Z18cuda_path_traversePiS_PdS0_i_param_0];
	ld.param.u64 	%rd23, [_Z18cuda_path_traversePiS_PdS0_i_param_1];
	ld.param.u64 	%rd24, [_Z18cuda_path_traversePiS_PdS0_i_param_2];
	ld.param.u64 	%rd22, [_Z18cuda_path_traversePiS_PdS0_i_param_3];
	ld.param.u32 	%r26, [_Z18cuda_path_traversePiS_PdS0_i_param_4];
	cvta.to.global.u64 	%rd1, %rd24;
	cvta.to.global.u64 	%rd2, %rd23;
	setp.lt.s32 	%p1, %r26, 2;
	@%p1 bra 	$L__BB2_61;
	cvta.to.global.u64 	%rd25, %rd22;
	mov.u32 	%r28, %tid.x;
	mov.u32 	%r29, %ctaid.x;
	mov.u32 	%r30, %ntid.x;
	mad.lo.s32 	%r31, %r30, %r29, %r28;
	mul.lo.s32 	%r1, %r26, %r31;
	add.s32 	%r2, %r1, -1;
	mul.wide.s32 	%rd26, %r1, 8;
	add.s64 	%rd3, %rd25, %rd26;
	and.b32  	%r3, %r26, 7;
	add.s32 	%r4, %r3, -1;
	and.b32  	%r5, %r26, 3;
	and.b32  	%r6, %r26, 2147483640;
	and.b32  	%r7, %r26, 1;
	neg.s32 	%r8, %r6;
	add.s64 	%rd4, %rd2, 16;
	add.s64 	%rd5, %rd3, 32;
	cvta.to.global.u64 	%rd6, %rd21;
	mov.b32 	%r77, 1;
$L__BB2_2:
	setp.lt.u32 	%p2, %r26, 8;
	add.s32 	%r33, %r2, %r77;
	mul.wide.s32 	%rd27, %r33, 4;
	add.s64 	%rd7, %rd6, %rd27;
	ld.global.u32 	%r34, [%rd7];
	mul.lo.s32 	%r10, %r34, %r26;
	mov.f64 	%fd64, 0d0000000000000000;
	mov.b32 	%r82, 0;
	@%p2 bra 	$L__BB2_29;
	mul.wide.s32 	%rd28, %r10, 8;
	add.s64 	%rd29, %rd1, %rd28;
	add.s64 	%rd77, %rd29, 32;
	mov.f64 	%fd64, 0d0000000000000000;
	mov.u64 	%rd76, %rd5;
	mov.u32 	%r78, %r1;
	mov.u32 	%r79, %r10;
	mov.u32 	%r80, %r8;
$L__BB2_4:
	.pragma "nounroll";
	mul.wide.s32 	%rd30, %r78, 4;
	add.s64 	%rd11, %rd4, %rd30;
	ld.global.u32 	%r35, [%rd11+-16];
	setp.ne.s32 	%p3, %r35, 1;
	@%p3 bra 	$L__BB2_6;
	mov.b64 	%rd33, 0;
	st.global.u64 	[%rd76+-32], %rd33;
	bra.uni 	$L__BB2_7;
$L__BB2_6:
	mul.wide.s32 	%rd31, %r79, 8;
	add.s64 	%rd32, %rd1, %rd31;
	ld.global.f64 	%fd45, [%rd32];
	st.global.f64 	[%rd76+-32], %fd45;
	add.f64 	%fd64, %fd64, %fd45;
$L__BB2_7:
	ld.global.u32 	%r36, [%rd11+-12];
	setp.eq.s32 	%p4, %r36, 1;
	@%p4 bra 	$L__BB2_9;
	ld.global.f64 	%fd46, [%rd77+-24];
	st.global.f64 	[%rd76+-24], %fd46;
	add.f64 	%fd64, %fd64, %fd46;
	bra.uni 	$L__BB2_10;
$L__BB2_9:
	mov.b64 	%rd34, 0;
	st.global.u64 	[%rd76+-24], %rd34;
$L__BB2_10:
	ld.global.u32 	%r37, [%rd11+-8];
	setp.eq.s32 	%p5, %r37, 1;
	@%p5 bra 	$L__BB2_12;
	ld.global.f64 	%fd47, [%rd77+-16];
	st.global.f64 	[%rd76+-16], %fd47;
	add.f64 	%fd64, %fd64, %fd47;
	bra.uni 	$L__BB2_13;
$L__BB2_12:
	mov.b64 	%rd35, 0;
	st.global.u64 	[%rd76+-16], %rd35;
$L__BB2_13:
	ld.global.u32 	%r38, [%rd11+-4];
	setp.eq.s32 	%p6, %r38, 1;
	@%p6 bra 	$L__BB2_15;
	ld.global.f64 	%fd48, [%rd77+-8];
	st.global.f64 	[%rd76+-8], %fd48;
	add.f64 	%fd64, %fd64, %fd48;
	bra.uni 	$L__BB2_16;
$L__BB2_15:
	mov.b64 	%rd36, 0;
	st.global.u64 	[%rd76+-8], %rd36;
$L__BB2_16:
	ld.global.u32 	%r39, [%rd11];
	setp.eq.s32 	%p7, %r39, 1;
	@%p7 bra 	$L__BB2_18;
	ld.global.f64 	%fd49, [%rd77];
	st.global.f64 	[%rd76], %fd49;
	add.f64 	%fd64, %fd64, %fd49;
	bra.uni 	$L__BB2_19;
$L__BB2_18:
	mov.b64 	%rd37, 0;
	st.global.u64 	[%rd76], %rd37;
$L__BB2_19:
	ld.global.u32 	%r40, [%rd11+4];
	setp.eq.s32 	%p8, %r40, 1;
	@%p8 bra 	$L__BB2_21;
	ld.global.f64 	%fd50, [%rd77+8];
	st.global.f64 	[%rd76+8], %fd50;
	add.f64 	%fd64, %fd64, %fd50;
	bra.uni 	$L__BB2_22;
$L__BB2_21:
	mov.b64 	%rd38, 0;
	st.global.u64 	[%rd76+8], %rd38;
$L__BB2_22:
	ld.global.u32 	%r41, [%rd11+8];
	setp.eq.s32 	%p9, %r41, 1;
	@%p9 bra 	$L__BB2_24;
	ld.global.f64 	%fd51, [%rd77+16];
	st.global.f64 	[%rd76+16], %fd51;
	add.f64 	%fd64, %fd64, %fd51;
	bra.uni 	$L__BB2_25;
$L__BB2_24:
	mov.b64 	%rd39, 0;
	st.global.u64 	[%rd76+16], %rd39;
$L__BB2_25:
	ld.global.u32 	%r42, [%rd11+12];
	setp.eq.s32 	%p10, %r42, 1;
	@%p10 bra 	$L__BB2_27;
	ld.global.f64 	%fd52, [%rd77+24];
	st.global.f64 	[%rd76+24], %fd52;
	add.f64 	%fd64, %fd64, %fd52;
	bra.uni 	$L__BB2_28;
$L__BB2_27:
	mov.b64 	%rd40, 0;
	st.global.u64 	[%rd76+24], %rd40;
$L__BB2_28:
	add.s32 	%r80, %r80, 8;
	add.s32 	%r79, %r79, 8;
	add.s32 	%r78, %r78, 8;
	add.s64 	%rd77, %rd77, 64;
	add.s64 	%rd76, %rd76, 64;
	setp.ne.s32 	%p11, %r80, 0;
	mov.u32 	%r82, %r6;
	@%p11 bra 	$L__BB2_4;
$L__BB2_29:
	setp.eq.s32 	%p12, %r3, 0;
	@%p12 bra 	$L__BB2_57;
	setp.lt.u32 	%p13, %r4, 3;
	@%p13 bra 	$L__BB2_44;
	add.s32 	%r43, %r82, %r1;
	mul.wide.s32 	%rd41, %r43, 4;
	add.s64 	%rd14, %rd2, %rd41;
	ld.global.u32 	%r44, [%rd14];
	setp.eq.s32 	%p14, %r44, 1;
	cvt.u64.u32 	%rd15, %r82;
	mul.wide.u32 	%rd42, %r82, 8;
	add.s64 	%rd16, %rd3, %rd42;
	@%p14 bra 	$L__BB2_33;
	add.s32 	%r45, %r82, %r10;
	mul.wide.s32 	%rd43, %r45, 8;
	add.s64 	%rd44, %rd1, %rd43;
	ld.global.f64 	%fd54, [%rd44];
	st.global.f64 	[%rd16], %fd54;
	add.f64 	%fd64, %fd64, %fd54;
	bra.uni 	$L__BB2_34;
$L__BB2_33:
	mov.b64 	%rd45, 0;
	st.global.u64 	[%rd16], %rd45;
$L__BB2_34:
	ld.global.u32 	%r46, [%rd14+4];
	setp.eq.s32 	%p15, %r46, 1;
	cvt.s64.s32 	%rd46, %r10;
	add.s64 	%rd47, %rd15, %rd46;
	shl.b64 	%rd48, %rd47, 3;
	add.s64 	%rd17, %rd1, %rd48;
	@%p15 bra 	$L__BB2_36;
	ld.global.f64 	%fd55, [%rd17+8];
	st.global.f64 	[%rd16+8], %fd55;
	add.f64 	%fd64, %fd64, %fd55;
	bra.uni 	$L__BB2_37;
$L__BB2_36:
	mov.b64 	%rd49, 0;
	st.global.u64 	[%rd16+8], %rd49;
$L__BB2_37:
	ld.global.u32 	%r47, [%rd14+8];
	setp.eq.s32 	%p16, %r47, 1;
	@%p16 bra 	$L__BB2_39;
	ld.global.f64 	%fd56, [%rd17+16];
	st.global.f64 	[%rd16+16], %fd56;
	add.f64 	%fd64, %fd64, %fd56;
	bra.uni 	$L__BB2_40;
$L__BB2_39:
	mov.b64 	%rd50, 0;
	st.global.u64 	[%rd16+16], %rd50;
$L__BB2_40:
	ld.global.u32 	%r48, [%rd14+12];
	setp.eq.s32 	%p17, %r48, 1;
	@%p17 bra 	$L__BB2_42;
	ld.global.f64 	%fd57, [%rd17+24];
	st.global.f64 	[%rd16+24], %fd57;
	add.f64 	%fd64, %fd64, %fd57;
	bra.uni 	$L__BB2_43;
$L__BB2_42:
	mov.b64 	%rd51, 0;
	st.global.u64 	[%rd16+24], %rd51;
$L__BB2_43:
	add.s32 	%r82, %r82, 4;
$L__BB2_44:
	setp.eq.s32 	%p18, %r5, 0;
	@%p18 bra 	$L__BB2_57;
	setp.eq.s32 	%p19, %r5, 1;
	@%p19 bra 	$L__BB2_53;
	add.s32 	%r49, %r82, %r1;
	mul.wide.s32 	%rd52, %r49, 4;
	add.s64 	%rd18, %rd2, %rd52;
	ld.global.u32 	%r50, [%rd18];
	setp.eq.s32 	%p20, %r50, 1;
	cvt.u64.u32 	%rd19, %r82;
	mul.wide.u32 	%rd53, %r82, 8;
	add.s64 	%rd20, %rd3, %rd53;
	@%p20 bra 	$L__BB2_48;
	add.s32 	%r51, %r82, %r10;
	mul.wide.s32 	%rd54, %r51, 8;
	add.s64 	%rd55, %rd1, %rd54;
	ld.global.f64 	%fd59, [%rd55];
	st.global.f64 	[%rd20], %fd59;
	add.f64 	%fd64, %fd64, %fd59;
	bra.uni 	$L__BB2_49;
$L__BB2_48:
	mov.b64 	%rd56, 0;
	st.global.u64 	[%rd20], %rd56;
$L__BB2_49:
	ld.global.u32 	%r52, [%rd18+4];
	setp.eq.s32 	%p21, %r52, 1;
	@%p21 bra 	$L__BB2_51;
	cvt.s64.s32 	%rd57, %r10;
	add.s64 	%rd58, %rd19, %rd57;
	shl.b64 	%rd59, %rd58, 3;
	add.s64 	%rd60, %rd1, %rd59;
	ld.global.f64 	%fd60, [%rd60+8];
	st.global.f64 	[%rd20+8], %fd60;
	add.f64 	%fd64, %fd64, %fd60;
	bra.uni 	$L__BB2_52;
$L__BB2_51:
	mov.b64 	%rd61, 0;
	st.global.u64 	[%rd20+8], %rd61;
$L__BB2_52:
	add.s32 	%r82, %r82, 2;
$L__BB2_53:
	setp.eq.s32 	%p22, %r7, 0;
	@%p22 bra 	$L__BB2_57;
	add.s32 	%r53, %r82, %r1;
	mul.wide.s32 	%rd62, %r53, 4;
	add.s64 	%rd63, %rd2, %rd62;
	ld.global.u32 	%r54, [%rd63];
	setp.eq.s32 	%p23, %r54, 1;
	@%p23 bra 	$L__BB2_56;
	add.s32 	%r55, %r82, %r10;
	mul.wide.s32 	%rd64, %r55, 8;
	add.s64 	%rd65, %rd1, %rd64;
	ld.global.f64 	%fd61, [%rd65];
	mul.wide.u32 	%rd66, %r82, 8;
	add.s64 	%rd67, %rd3, %rd66;
	st.global.f64 	[%rd67], %fd61;
	add.f64 	%fd64, %fd64, %fd61;
	bra.uni 	$L__BB2_57;
$L__BB2_56:
	mul.wide.u32 	%rd68, %r82, 8;
	add.s64 	%rd69, %rd3, %rd68;
	mov.b64 	%rd70, 0;
	st.global.u64 	[%rd69], %rd70;
$L__BB2_57:
	// begin inline asm
	mov.u64 	%rd71, %clock64;
	// end inline asm
	cvt.u32.u64 	%r57, %rd71;
	xor.b32  	%r58, %r57, -1429050551;
	mul.lo.s32 	%r59, %r58, 1099087573;
	{ .reg .b32 tmp; mov.b64 {tmp, %r60}, %rd71; }
	xor.b32  	%r61, %r60, -136515619;
	add.s32 	%r62, %r59, 123456789;
	add.s32 	%r63, %r59, 5783321;
	shr.u32 	%r64, %r62, 2;
	xor.b32  	%r65, %r64, %r62;
	shl.b32 	%r66, %r63, 4;
	shl.b32 	%r67, %r65, 1;
	xor.b32  	%r68, %r66, %r67;
	xor.b32  	%r69, %r68, %r63;
	xor.b32  	%r70, %r69, %r65;
	mad.lo.s32 	%r71, %r61, -1703105765, %r59;
	add.s32 	%r72, %r71, %r70;
	add.s32 	%r73, %r72, 6977678;
	cvt.rn.f32.u32 	%f1, %r73;
	fma.rn.f32 	%f2, %f1, 0f2F800000, 0f2F000000;
	cvt.f64.f32 	%fd62, %f2;
	mul.f64 	%fd38, %fd64, %fd62;
	ld.global.f64 	%fd86, [%rd3];
	setp.geu.f64 	%p24, %fd86, %fd38;
	mov.b32 	%r85, 0;
	@%p24 bra 	$L__BB2_60;
	mov.b32 	%r84, 0;
$L__BB2_59:
	add.s32 	%r85, %r84, 1;
	mul.wide.u32 	%rd72, %r84, 8;
	add.s64 	%rd73, %rd3, %rd72;
	ld.global.f64 	%fd63, [%rd73+8];
	add.f64 	%fd86, %fd86, %fd63;
	setp.lt.f64 	%p25, %fd86, %fd38;
	mov.u32 	%r84, %r85;
	@%p25 bra 	$L__BB2_59;
$L__BB2_60:
	st.global.u32 	[%rd7+4], %r85;
	add.s32 	%r75, %r85, %r1;
	mul.wide.s32 	%rd74, %r75, 4;
	add.s64 	%rd75, %rd2, %rd74;
	mov.b32 	%r76, 1;
	st.global.u32 	[%rd75], %r76;
	add.s32 	%r77, %r77, 1;
	setp.ne.s32 	%p26, %r77, %r26;
	@%p26 bra 	$L__BB2_2;
$L__BB2_61:
	ret;

}


// ===== COMPILED SASS (sm_100) =====

	.target	sm_100

	.elftype	@"ET_EXEC"


//--------------------- .note.nv.tkinfo           --------------------------
	.section	.note.nv.tkinfo,"",@"SHT_NOTE"
	.sectionflags	@"SHF_NOTE_NV_TKINFO"
	.tkinfo
        /*0018*/ 	.word	0x00000002
        /*0030*/ 	.string	""
        /*0030*/ 	.string	"ptxas"
        /*0030*/ 	.string	"Cuda compilation tools, release 13.0, V13.0.88"
        /*0030*/ 	.string	"Build cuda_13.0.r13.0/compiler.36424714_0"
        /*0030*/ 	.string	"-arch sm_100 -m 64 "



//--------------------- .note.nv.cuinfo           --------------------------
	.section	.note.nv.cuinfo,"",@"SHT_NOTE"
	.sectionflags	@"SHF_NOTE_NV_CUINFO"
        /*0018*/ 	.short	0x0002
        /*001a*/ 	.short	0x0064
        /*001c*/ 	.short	0x0082
	.zero		2


//--------------------- .nv.info                  --------------------------
	.section	.nv.info,"",@"SHT_CUDA_INFO"
	.align	4


	//----- nvinfo : EIATTR_REGCOUNT
	.align		4
        /*0000*/ 	.byte	0x04, 0x2f
        /*0002*/ 	.short	(.L_10 - .L_9)
	.align		4
.L_9:
        /*0004*/ 	.word	index@(_Z14cuda_evaporatePdid)
        /*0008*/ 	.word	0x00000008


	//----- nvinfo : EIATTR_FRAME_SIZE
	.align		4
.L_10:
        /*000c*/ 	.byte	0x04, 0x11
        /*000e*/ 	.short	(.L_12 - .L_11)
	.align		4
.L_11:
        /*0010*/ 	.word	index@(_Z14cuda_evaporatePdid)
        /*0014*/ 	.word	0x00000000


	//----- nvinfo : EIATTR_REGCOUNT
	.align		4
.L_12:
        /*0018*/ 	.byte	0x04, 0x2f
        /*001a*/ 	.short	(.L_14 - .L_13)
	.align		4
.L_13:
        /*001c*/ 	.word	index@(_Z21cuda_pheromone_updatePdPiS0_S0_id)
        /*0020*/ 	.word	0x0000000e


	//----- nvinfo : EIATTR_FRAME_SIZE
	.align		4
.L_14:
        /*0024*/ 	.byte	0x04, 0x11
        /*0026*/ 	.short	(.L_16 - .L_15)
	.align		4
.L_15:
        /*0028*/ 	.word	index@(_Z21cuda_pheromone_updatePdPiS0_S0_id)
        /*002c*/ 	.word	0x00000000


	//----- nvinfo : EIATTR_REGCOUNT
	.align		4
.L_16:
        /*0030*/ 	.byte	0x04, 0x2f
        /*0032*/ 	.short	(.L_18 - .L_17)
	.align		4
.L_17:
        /*0034*/ 	.word	index@(_Z18cuda_path_traversePiS_PdS0_i)
        /*0038*/ 	.word	0x00000020


	//----- nvinfo : EIATTR_FRAME_SIZE
	.align		4
.L_18:
        /*003c*/ 	.byte	0x04, 0x11
        /*003e*/ 	.short	(.L_20 - .L_19)
	.align		4
.L_19:
        /*0040*/ 	.word	index@(_Z18cuda_path_traversePiS_PdS0_i)
        /*0044*/ 	.word	0x00000000


	//----- nvinfo : EIATTR_MIN_STACK_SIZE
	.align		4
.L_20:
        /*0048*/ 	.byte	0x04, 0x12
        /*004a*/ 	.short	(.L_22 - .L_21)
	.align		4
.L_21:
        /*004c*/ 	.word	index@(_Z18cuda_path_traversePiS_PdS0_i)
        /*0050*/ 	.word	0x00000000


	//----- nvinfo : EIATTR_MIN_STACK_SIZE
	.align		4
.L_22:
        /*0054*/ 	.byte	0x04, 0x12
        /*0056*/ 	.short	(.L_24 - .L_23)
	.align		4
.L_23:
        /*0058*/ 	.word	index@(_Z21cuda_pheromone_updatePdPiS0_S0_id)
        /*005c*/ 	.word	0x00000000


	//----- nvinfo : EIATTR_MIN_STACK_SIZE
	.align		4
.L_24:
        /*0060*/ 	.byte	0x04, 0x12
        /*0062*/ 	.short	(.L_26 - .L_25)
	.align		4
.L_25:
        /*0064*/ 	.word	index@(_Z14cuda_evaporatePdid)
        /*0068*/ 	.word	0x00000000
.L_26:


//--------------------- .nv.compat                --------------------------
	.section	.nv.compat,"",@"SHT_CUDA_COMPAT_INFO"
	.align	4
        /*0000*/ 	.byte	0x02, 0x09, 0x00, 0x00, 0x02, 0x02, 0x01, 0x00, 0x02, 0x05, 0x05, 0x00, 0x03, 0x07, 0x01, 0x01
        /*0010*/ 	.byte	0x02, 0x03, 0x00, 0x00, 0x02, 0x06, 0x01, 0x00, 0x04, 0x0b, 0x08, 0x00, 0x01, 0x00, 0x00, 0x00
        /*0020*/ 	.byte	0x00, 0x00, 0x00, 0x00


//--------------------- .nv.info._Z18cuda_path_traversePiS_PdS0_i --------------------------
	.section	.nv.info._Z18cuda_path_traversePiS_PdS0_i,"",@"SHT_CUDA_INFO"
	.sectionflags	@""
	.align	4


	//----- nvinfo : EIATTR_CUDA_API_VERSION
	.align		4
        /*0000*/ 	.byte	0x04, 0x37
        /*0002*/ 	.short	(.L_28 - .L_27)
.L_27:
        /*0004*/ 	.word	0x00000082


	//----- nvinfo : EIATTR_KPARAM_INFO
	.align		4
.L_28:
        /*0008*/ 	.byte	0x04, 0x17
        /*000a*/ 	.short	(.L_30 - .L_29)
.L_29:
        /*000c*/ 	.word	0x00000000
        /*0010*/ 	.short	0x0004
        /*0012*/ 	.short	0x0020
        /*0014*/ 	.byte	0x00, 0xf0, 0x11, 0x00


	//----- nvinfo : EIATTR_KPARAM_INFO
	.align		4
.L_30:
        /*0018*/ 	.byte	0x04, 0x17
        /*001a*/ 	.short	(.L_32 - .L_31)
.L_31:
        /*001c*/ 	.word	0x00000000
        /*0020*/ 	.short	0x0003
        /*0022*/ 	.short	0x0018
        /*0024*/ 	.byte	0x00, 0xf5, 0x21, 0x00


	//----- nvinfo : EIATTR_KPARAM_INFO
	.align		4
.L_32:
        /*0028*/ 	.byte	0x04, 0x17
        /*002a*/ 	.short	(.L_34 - .L_33)
.L_33:
        /*002c*/ 	.word	0x00000000
        /*0030*/ 	.short	0x0002
        /*0032*/ 	.short	0x0010
        /*0034*/ 	.byte	0x00, 0xf5, 0x21, 0x00


	//----- nvinfo : EIATTR_KPARAM_INFO
	.align		4
.L_34:
        /*0038*/ 	.byte	0x04, 0x17
        /*003a*/ 	.short	(.L_36 - .L_35)
.L_35:
        /*003c*/ 	.word	0x00000000
        /*0040*/ 	.short	0x0001
        /*0042*/ 	.short	0x0008
        /*0044*/ 	.byte	0x00, 0xf5, 0x21, 0x00


	//----- nvinfo : EIATTR_KPARAM_INFO
	.align		4
.L_36:
        /*0048*/ 	.byte	0x04, 0x17
        /*004a*/ 	.short	(.L_38 - .L_37)
.L_37:
        /*004c*/ 	.word	0x00000000
        /*0050*/ 	.short	0x0000
        /*0052*/ 	.short	0x0000
        /*0054*/ 	.byte	0x00, 0xf5, 0x21, 0x00


	//----- nvinfo : EIATTR_SPARSE_MMA_MASK
	.align		4
.L_38:
        /*0058*/ 	.byte	0x03, 0x50
        /*005a*/ 	.short	0x0000


	//----- nvinfo : EIATTR_MAXREG_COUNT
	.align		4
        /*005c*/ 	.byte	0x03, 0x1b
        /*005e*/ 	.short	0x00ff


	//----- nvinfo : EIATTR_MERCURY_ISA_VERSION
	.align		4
        /*0060*/ 	.byte	0x03, 0x5f
        /*0062*/ 	.short	0x0101


	//----- nvinfo : EIATTR_VRC_CTA_INIT_COUNT
	.align		4
        /*0064*/ 	.byte	0x02, 0x4a
	.zero		1
	.zero		1


	//----- nvinfo : EIATTR_EXIT_INSTR_OFFSETS
	.align		4
        /*0068*/ 	.byte	0x04, 0x1c
        /*006a*/ 	.short	(.L_40 - .L_39)


	//   ....[0]....
.L_39:
        /*006c*/ 	.word	0x00000030


	//   ....[1]....
        /*0070*/ 	.word	0x00000f70


	//----- nvinfo : EIATTR_CRS_STACK_SIZE
	.align		4
.L_40:
        /*0074*/ 	.byte	0x04, 0x1e
        /*0076*/ 	.short	(.L_42 - .L_41)
.L_41:
        /*0078*/ 	.word	0x00000000


	//----- nvinfo : EIATTR_CBANK_PARAM_SIZE
	.align		4
.L_42:
        /*007c*/ 	.byte	0x03, 0x19
        /*007e*/ 	.short	0x0024


	//----- nvinfo : EIATTR_PARAM_CBANK
	.align		4
        /*0080*/ 	.byte	0x04, 0x0a
        /*0082*/ 	.short	(.L_44 - .L_43)
	.align		4
.L_43:
        /*0084*/ 	.word	index@(.nv.constant0._Z18cuda_path_traversePiS_PdS0_i)
        /*0088*/ 	.short	0x0380
        /*008a*/ 	.short	0x0024


	//----- nvinfo : EIATTR_SW_WAR
	.align		4
.L_44:
        /*008c*/ 	.byte	0x04, 0x36
        /*008e*/ 	.short	(.L_46 - .L_45)
.L_45:
        /*0090*/ 	.word	0x00000008
.L_46:


//--------------------- .nv.info._Z21cuda_pheromone_updatePdPiS0_S0_id --------------------------
	.section	.nv.info._Z21cuda_pheromone_updatePdPiS0_S0_id,"",@"SHT_CUDA_INFO"
	.sectionflags	@""
	.align	4


	//----- nvinfo : EIATTR_CUDA_API_VERSION
	.align		4
        /*0000*/ 	.byte	0x04, 0x37
        /*0002*/ 	.short	(.L_48 - .L_47)
.L_47:
        /*0004*/ 	.word	0x00000082


	//----- nvinfo : EIATTR_KPARAM_INFO
	.align		4
.L_48:
        /*0008*/ 	.byte	0x04, 0x17
        /*000a*/ 	.short	(.L_50 - .L_49)
.L_49:
        /*000c*/ 	.word	0x00000000
        /*0010*/ 	.short	0x0005
        /*0012*/ 	.short	0x0028
        /*0014*/ 	.byte	0x00, 0xf0, 0x21, 0x00


	//----- nvinfo : EIATTR_KPARAM_INFO
	.align		4
.L_50:
        /*0018*/ 	.byte	0x04, 0x17
        /*001a*/ 	.short	(.L_52 - .L_51)
.L_51:
        /*001c*/ 	.word	0x00000000
        /*0020*/ 	.short	0x0004
        /*0022*/ 	.short	0x0020
        /*0024*/ 	.byte	0x00, 0xf0, 0x11, 0x00


	//----- nvinfo : EIATTR_KPARAM_INFO
	.align		4
.L_52:
        /*0028*/ 	.byte	0x04, 0x17
        /*002a*/ 	.short	(.L_54 - .L_53)
.L_53:
        /*002c*/ 	.word	0x00000000
        /*0030*/ 	.short	0x0003
        /*0032*/ 	.short	0x0018
        /*0034*/ 	.byte	0x00, 0xf5, 0x21, 0x00


	//----- nvinfo : EIATTR_KPARAM_INFO
	.align		4
.L_54:
        /*0038*/ 	.byte	0x04, 0x17
        /*003a*/ 	.short	(.L_56 - .L_55)
.L_55:
        /*003c*/ 	.word	0x00000000
        /*0040*/ 	.short	0x0002
        /*0042*/ 	.short	0x0010
        /*0044*/ 	.byte	0x00, 0xf5, 0x21, 0x00


	//----- nvinfo : EIATTR_KPARAM_INFO
	.align		4
.L_56:
        /*0048*/ 	.byte	0x04, 0x17
        /*004a*/ 	.short	(.L_58 - .L_57)
.L_57:
        /*004c*/ 	.word	0x00000000
        /*0050*/ 	.short	0x0001
        /*0052*/ 	.short	0x0008
        /*0054*/ 	.byte	0x00, 0xf5, 0x21, 0x00


	//----- nvinfo : EIATTR_KPARAM_INFO
	.align		4
.L_58:
        /*0058*/ 	.byte	0x04, 0x17
        /*005a*/ 	.short	(.L_60 - .L_59)
.L_59:
        /*005c*/ 	.word	0x00000000
        /*0060*/ 	.short	0x0000
        /*0062*/ 	.short	0x0000
        /*0064*/ 	.byte	0x00, 0xf5, 0x21, 0x00


	//----- nvinfo : EIATTR_SPARSE_MMA_MASK
	.align		4
.L_60:
        /*0068*/ 	.byte	0x03, 0x50
        /*006a*/ 	.short	0x0000


	//----- nvinfo : EIATTR_MAXREG_COUNT
	.align		4
        /*006c*/ 	.byte	0x03, 0x1b
        /*006e*/ 	.short	0x00ff


	//----- nvinfo : EIATTR_MERCURY_ISA_VERSION
	.align		4
        /*0070*/ 	.byte	0x03, 0x5f
        /*0072*/ 	.short	0x0101


	//----- nvinfo : EIATTR_VRC_CTA_INIT_COUNT
	.align		4
        /*0074*/ 	.byte	0x02, 0x4a
	.zero		1
	.zero		1


	//----- nvinfo : EIATTR_EXIT_INSTR_OFFSETS
	.align		4
        /*0078*/ 	.byte	0x04, 0x1c
        /*007a*/ 	.short	(.L_62 - .L_61)


	//   ....[0]....
.L_61:
        /*007c*/ 	.word	0x00000170


	//----- nvinfo : EIATTR_CBANK_PARAM_SIZE
	.align		4
.L_62:
        /*0080*/ 	.byte	0x03, 0x19
        /*0082*/ 	.short	0x0030


	//----- nvinfo : EIATTR_PARAM_CBANK
	.align		4
        /*0084*/ 	.byte	0x04, 0x0a
        /*0086*/ 	.short	(.L_64 - .L_63)
	.align		4
.L_63:
        /*0088*/ 	.word	index@(.nv.constant0._Z21cuda_pheromone_updatePdPiS0_S0_id)
        /*008c*/ 	.short	0x0380
        /*008e*/ 	.short	0x0030


	//----- nvinfo : EIATTR_SW_WAR
	.align		4
.L_64:
        /*0090*/ 	.byte	0x04, 0x36
        /*0092*/ 	.short	(.L_66 - .L_65)
.L_65:
        /*0094*/ 	.word	0x00000008
.L_66:


//--------------------- .nv.info._Z14cuda_evaporatePdid --------------------------
	.section	.nv.info._Z14cuda_evaporatePdid,"",@"SHT_CUDA_INFO"
	.sectionflags	@""
	.align	4


	//----- nvinfo : EIATTR_CUDA_API_VERSION
	.align		4
        /*0000*/ 	.byte	0x04, 0x37
        /*0002*/ 	.short	(.L_68 - .L_67)
.L_67:
        /*0004*/ 	.word	0x00000082


	//----- nvinfo : EIATTR_KPARAM_INFO
	.align		4
.L_68:
        /*0008*/ 	.byte	0x04, 0x17
        /*000a*/ 	.short	(.L_70 - .L_69)
.L_69:
        /*000c*/ 	.word	0x00000000
        /*0010*/ 	.short	0x0002
        /*0012*/ 	.short	0x0010
        /*0014*/ 	.byte	0x00, 0xf0, 0x21, 0x00


	//----- nvinfo : EIATTR_KPARAM_INFO
	.align		4
.L_70:
        /*0018*/ 	.byte	0x04, 0x17
        /*001a*/ 	.short	(.L_72 - .L_71)
.L_71:
        /*001c*/ 	.word	0x00000000
        /*0020*/ 	.short	0x0001
        /*0022*/ 	.short	0x0008
        /*0024*/ 	.byte	0x00, 0xf0, 0x11, 0x00


	//----- nvinfo : EIATTR_KPARAM_INFO
	.align		4
.L_72:
        /*0028*/ 	.byte	0x04, 0x17
        /*002a*/ 	.short	(.L_74 - .L_73)
.L_73:
        /*002c*/ 	.word	0x00000000
        /*0030*/ 	.short	0x0000
        /*0032*/ 	.short	0x0000
        /*0034*/ 	.byte	0x00, 0xf5, 0x21, 0x00


	//----- nvinfo : EIATTR_SPARSE_MMA_MASK
	.align		4
.L_74:
        /*0038*/ 	.byte	0x03, 0x50
        /*003a*/ 	.short	0x0000


	//----- nvinfo : EIATTR_MAXREG_COUNT
	.align		4
        /*003c*/ 	.byte	0x03, 0x1b
        /*003e*/ 	.short	0x00ff


	//----- nvinfo : EIATTR_MERCURY_ISA_VERSION
	.align		4
        /*0040*/ 	.byte	0x03, 0x5f
        /*0042*/ 	.short	0x0101


	//----- nvinfo : EIATTR_VRC_CTA_INIT_COUNT
	.align		4
        /*0044*/ 	.byte	0x02, 0x4a
	.zero		1
	.zero		1


	//----- nvinfo : EIATTR_EXIT_INSTR_OFFSETS
	.align		4
        /*0048*/ 	.byte	0x04, 0x1c
        /*004a*/ 	.short	(.L_76 - .L_75)


	//   ....[0]....
.L_75:
        /*004c*/ 	.word	0x000000c0


	//----- nvinfo : EIATTR_CBANK_PARAM_SIZE
	.align		4
.L_76:
        /*0050*/ 	.byte	0x03, 0x19
        /*0052*/ 	.short	0x0018


	//----- nvinfo : EIATTR_PARAM_CBANK
	.align		4
        /*0054*/ 	.byte	0x04, 0x0a
        /*0056*/ 	.short	(.L_78 - .L_77)
	.align		4
.L_77:
        /*0058*/ 	.word	index@(.nv.constant0._Z14cuda_evaporatePdid)
        /*005c*/ 	.short	0x0380
        /*005e*/ 	.short	0x0018


	//----- nvinfo : EIATTR_SW_WAR
	.align		4
.L_78:
        /*0060*/ 	.byte	0x04, 0x36
        /*0062*/ 	.short	(.L_80 - .L_79)
.L_79:
        /*0064*/ 	.word	0x00000008
.L_80:


//--------------------- .nv.callgraph             --------------------------
	.section	.nv.callgraph,"",@"SHT_CUDA_CALLGRAPH"
	.align	4
	.sectionentsize	8
	.align		4
        /*0000*/ 	.word	0x00000000
	.align		4
        /*0004*/ 	.word	0xffffffff
	.align		4
        /*0008*/ 	.word	0x00000000
	.align		4
        /*000c*/ 	.word	0xfffffffe
	.align		4
        /*0010*/ 	.word	0x00000000
	.align		4
        /*0014*/ 	.word	0xfffffffd
	.align		4
        /*0018*/ 	.word	0x00000000
	.align		4
        /*001c*/ 	.word	0xfffffffc


//--------------------- .nv.constant4             --------------------------
	.section	.nv.constant4,"a",@progbits
	.align	8
	.align		8
.nv.constant4:
        /*0000*/ 	.dword	precalc_xorwow_matrix
	.align		8
        /*0008*/ 	.dword	precalc_xorwow_offset_matrix
	.align		8
        /*0010*/ 	.dword	mrg32k3aM1
	.align		8
        /*0018*/ 	.dword	mrg32k3aM2
	.align		8
        /*0020*/ 	.dword	mrg32k3aM1SubSeq
	.align		8
        /*0028*/ 	.dword	mrg32k3aM2SubSeq
	.align		8
        /*0030*/ 	.dword	mrg32k3aM1Seq
	.align		8
        /*0038*/ 	.dword	mrg32k3aM2Seq


//--------------------- .nv.constant3             --------------------------
	.section	.nv.constant3,"a",@progbits
	.align	8
.nv.constant3:
	.type		__cr_lgamma_table,@object
	.size		__cr_lgamma_table,(.L_8 - __cr_lgamma_table)
__cr_lgamma_table:
        /*0000*/ 	.byte	0x00, 0x00, 0x00, 0x00, 0x00, 0x00, 0x00, 0x00, 0x00, 0x00, 0x00, 0x00, 0x00, 0x00, 0x00, 0x00
        /*0010*/ 	.byte	0xef, 0x39, 0xfa, 0xfe, 0x42, 0x2e, 0xe6, 0x3f, 0x02, 0x20, 0x2a, 0xfa, 0x0b, 0xab, 0xfc, 0x3f
        /*0020*/ 	.byte	0xf9, 0x2c, 0x92, 0x7c, 0xa7, 0x6c, 0x09, 0x40, 0xc9, 0x79, 0x44, 0x3c, 0x64, 0x26, 0x13, 0x40
        /*0030*/ 	.byte	0xca, 0x01, 0xcf, 0x3a, 0x27, 0x51, 0x1a, 0x40, 0x30, 0xcc, 0x2d, 0xf3, 0xe1, 0x0c, 0x21, 0x40
        /*0040*/ 	.byte	0x0d, 0xb7, 0xfc, 0x82, 0x8e, 0x35, 0x25, 0x40
.L_8:


//--------------------- .text._Z18cuda_path_traversePiS_PdS0_i --------------------------
	.section	.text._Z18cuda_path_traversePiS_PdS0_i,"ax",@progbits
	.align	128
        .global         _Z18cuda_path_traversePiS_PdS0_i
        .type           _Z18cuda_path_traversePiS_PdS0_i,@function
        .size           _Z18cuda_path_traversePiS_PdS0_i,(.L_x_15 - _Z18cuda_path_traversePiS_PdS0_i)
        .other          _Z18cuda_path_traversePiS_PdS0_i,@"STO_CUDA_ENTRY STV_DEFAULT"
_Z18cuda_path_traversePiS_PdS0_i:
.text._Z18cuda_path_traversePiS_PdS0_i:
[----:B------:R-:W-:Y:S08]  /*0000*/  LDC R1, c[0x0][0x37c] ;  /* 0x0000df00ff017b82 */ /* 0x000ff00000000800 */
[----:B------:R-:W0:Y:S02]  /*0010*/  LDC R7, c[0x0][0x3a0] ;  /* 0x0000e800ff077b82 */ /* 0x000e240000000800 */
[----:B0-----:R-:W-:-:S13]  /*0020*/  ISETP.GE.AND P0, PT, R7, 0x2, PT ;  /* 0x000000020700780c */ /* 0x001fda0003f06270 */
[----:B------:R-:W-:Y:S05]  /*0030*/  @!P0 EXIT ;  /* 0x000000000000894d */ /* 0x000fea0003800000 */
[----:B------:R-:W0:Y:S01]  /*0040*/  S2R R22, SR_TID.X ;  /* 0x0000000000167919 */ /* 0x000e220000002100 */
[----:B------:R-:W0:Y:S01]  /*0050*/  S2UR UR6, SR_CTAID.X ;  /* 0x00000000000679c3 */ /* 0x000e220000002500 */
[----:B------:R-:W1:Y:S01]  /*0060*/  LDCU.64 UR4, c[0x0][0x388] ;  /* 0x00007100ff0477ac */ /* 0x000e620008000a00 */
[C---:B------:R-:W-:Y:S02]  /*0070*/  LOP3.LUT R23, R7.reuse, 0x7, RZ, 0xc0, !PT ;  /* 0x0000000707177812 */ /* 0x040fe400078ec0ff */
[----:B------:R-:W-:Y:S01]  /*0080*/  LOP3.LUT R9, R7, 0x7ffffff8, RZ, 0xc0, !PT ;  /* 0x7ffffff807097812 */ /* 0x000fe200078ec0ff */
[----:B------:R-:W2:Y:S02]  /*0090*/  LDCU.64 UR8, c[0x0][0x358] ;  /* 0x00006b00ff0877ac */ /* 0x000ea40008000a00 */
[----:B------:R-:W-:Y:S01]  /*00a0*/  VIADD R0, R23, 0xffffffff ;  /* 0xffffffff17007836 */ /* 0x000fe20000000000 */
[----:B------:R-:W0:Y:S01]  /*00b0*/  LDC R3, c[0x0][0x360] ;  /* 0x0000d800ff037b82 */ /* 0x000e220000000800 */
[----:B------:R-:W-:-:S03]  /*00c0*/  IMAD.MOV R6, RZ, RZ, -R9 ;  /* 0x000000ffff067224 */ /* 0x000fc600078e0a09 */
[----:B------:R-:W-:-:S04]  /*00d0*/  ISETP.GE.U32.AND P0, PT, R0, 0x3, PT ;  /* 0x000000030000780c */ /* 0x000fc80003f06070 */
[----:B------:R-:W3:Y:S01]  /*00e0*/  LDC.64 R10, c[0x0][0x398] ;  /* 0x0000e600ff0a7b82 */ /* 0x000ee20000000a00 */
[----:B-1----:R-:W-:-:S04]  /*00f0*/  UIADD3 UR4, UP0, UPT, UR4, 0x10, URZ ;  /* 0x0000001004047890 */ /* 0x002fc8000ff1e0ff */
[----:B------:R-:W-:Y:S01]  /*0100*/  UIADD3.X UR5, UPT, UPT, URZ, UR5, URZ, UP0, !UPT ;  /* 0x00000005ff057290 */ /* 0x000fe200087fe4ff */
[----:B0-----:R-:W-:Y:S01]  /*0110*/  IMAD R22, R3, UR6, R22 ;  /* 0x0000000603167c24 */ /* 0x001fe2000f8e0216 */
[----:B------:R-:W-:-:S03]  /*0120*/  UMOV UR6, 0x1 ;  /* 0x0000000100067882 */ /* 0x000fc60000000000 */
[----:B------:R-:W-:Y:S01]  /*0130*/  IMAD R22, R22, R7, RZ ;  /* 0x0000000716167224 */ /* 0x000fe200078e02ff */
[----:B------:R-:W-:-:S03]  /*0140*/  LOP3.LUT R7, R7, 0x3, RZ, 0xc0, !PT ;  /* 0x0000000307077812 */ /* 0x000fc600078ec0ff */
[----:B---3--:R-:W-:-:S04]  /*0150*/  IMAD.WIDE R10, R22, 0x8, R10 ;  /* 0x00000008160a7825 */ /* 0x008fc800078e020a */
[----:B------:R-:W-:Y:S01]  /*0160*/  VIADD R5, R22, 0xffffffff ;  /* 0xffffffff16057836 */ /* 0x000fe20000000000 */
[----:B------:R-:W-:-:S04]  /*0170*/  IADD3 R8, P1, PT, R10, 0x20, RZ ;  /* 0x000000200a087810 */ /* 0x000fc80007f3e0ff */
[----:B--2---:R-:W-:-:S09]  /*0180*/  IADD3.X R4, PT, PT, RZ, R11, RZ, P1, !PT ;  /* 0x0000000bff047210 */ /* 0x004fd20000ffe4ff */
.L_x_11:
[----:B--2---:R-:W0:Y:S01]  /*0190*/  LDC.64 R12, c[0x0][0x380] ;  /* 0x0000e000ff0c7b82 */ /* 0x004e220000000a00 */
[----:B------:R-:W-:Y:S01]  /*01a0*/  VIADD R3, R5, UR6 ;  /* 0x0000000605037c36 */ /* 0x000fe20008000000 */
[----:B------:R-:W1:Y:S03]  /*01b0*/  LDCU UR7, c[0x0][0x3a0] ;  /* 0x00007400ff0777ac */ /* 0x000e660008000800 */
[----:B0-----:R-:W-:-:S05]  /*01c0*/  IMAD.WIDE R12, R3, 0x4, R12 ;  /* 0x00000004030c7825 */ /* 0x001fca00078e020c */
[----:B------:R-:W2:Y:S01]  /*01d0*/  LDG.E R3, desc[UR8][R12.64] ;  /* 0x000000080c037981 */ /* 0x000ea2000c1e1900 */
[----:B-1----:R-:W-:Y:S01]  /*01e0*/  UISETP.GE.U32.AND UP0, UPT, UR7, 0x8, UPT ;  /* 0x000000080700788c */ /* 0x002fe2000bf06070 */
[----:B------:R-:W-:Y:S01]  /*01f0*/  IMAD.MOV.U32 R29, RZ, RZ, RZ ;  /* 0x000000ffff1d7224 */ /* 0x000fe200078e00ff */
[----:B------:R-:W-:Y:S01]  /*0200*/  CS2R R14, SRZ ;  /* 0x00000000000e7805 */ /* 0x000fe2000001ff00 */
[----:B--2---:R-:W-:-:S06]  /*0210*/  IMAD R3, R3, UR7, RZ ;  /* 0x0000000703037c24 */ /* 0x004fcc000f8e02ff */
[----:B------:R-:W-:Y:S05]  /*0220*/  BRA.U !UP0, `(.L_x_0) ;  /* 0x0000000508347547 */ /* 0x000fea000b800000 */
[----:B------:R-:W0:Y:S01]  /*0230*/  LDC.64 R14, c[0x0][0x390] ;  /* 0x0000e400ff0e7b82 */ /* 0x000e220000000a00 */
[----:B------:R-:W-:Y:S01]  /*0240*/  IMAD.MOV.U32 R0, RZ, RZ, R8 ;  /* 0x000000ffff007224 */ /* 0x000fe200078e0008 */
[----:B------:R-:W-:Y:S01]  /*0250*/  MOV R29, R4 ;  /* 0x00000004001d7202 */ /* 0x000fe20000000f00 */
[----:B------:R-:W-:Y:S01]  /*0260*/  IMAD.MOV.U32 R24, RZ, RZ, R22 ;  /* 0x000000ffff187224 */ /* 0x000fe200078e0016 */
[----:B------:R-:W-:Y:S01]  /*0270*/  MOV R26, R6 ;  /* 0x00000006001a7202 */ /* 0x000fe20000000f00 */
[----:B------:R-:W-:Y:S02]  /*0280*/  IMAD.MOV.U32 R27, RZ, RZ, R3 ;  /* 0x000000ffff1b7224 */ /* 0x000fe400078e0003 */
[----:B0-----:R-:W-:-:S03]  /*0290*/  IMAD.WIDE R14, R3, 0x8, R14 ;  /* 0x00000008030e7825 */ /* 0x001fc600078e020e */
[----:B------:R-:W-:-:S05]  /*02a0*/  IADD3 R2, P1, PT, R14, 0x20, RZ ;  /* 0x000000200e027810 */ /* 0x000fca0007f3e0ff */
[----:B------:R-:W-:Y:S01]  /*02b0*/  IMAD.X R25, RZ, RZ, R15, P1 ;  /* 0x000000ffff197224 */ /* 0x000fe200008e060f */
[----:B------:R-:W-:-:S07]  /*02c0*/  CS2R R14, SRZ ;  /* 0x00000000000e7805 */ /* 0x000fce000001ff00 */
.L_x_1:
[----:B-1----:R-:W-:Y:S02]  /*02d0*/  IMAD.U32 R16, RZ, RZ, UR4 ;  /* 0x00000004ff107e24 */ /* 0x002fe4000f8e00ff */
[----:B------:R-:W-:Y:S02]  /*02e0*/  IMAD.U32 R17, RZ, RZ, UR5 ;  /* 0x00000005ff117e24 */ /* 0x000fe4000f8e00ff */
[----:B------:R-:W-:-:S05]  /*02f0*/  IMAD.WIDE R16, R24, 0x4, R16 ;  /* 0x0000000418107825 */ /* 0x000fca00078e0210 */
[----:B------:R-:W2:Y:S01]  /*0300*/  LDG.E R18, desc[UR8][R16.64+-0x10] ;  /* 0xfffff00810127981 */ /* 0x000ea2000c1e1900 */
[----:B------:R-:W-:Y:S01]  /*0310*/  IMAD.MOV.U32 R20, RZ, RZ, R0 ;  /* 0x000000ffff147224 */ /* 0x000fe200078e0000 */
[----:B------:R-:W-:Y:S02]  /*0320*/  MOV R21, R29 ;  /* 0x0000001d00157202 */ /* 0x000fe40000000f00 */
[----:B--2---:R-:W-:-:S13]  /*0330*/  ISETP.NE.AND P1, PT, R18, 0x1, PT ;  /* 0x000000011200780c */ /* 0x004fda0003f25270 */
[----:B------:R-:W0:Y:S01]  /*0340*/  @P1 LDC.64 R18, c[0x0][0x390] ;  /* 0x0000e400ff121b82 */ /* 0x000e220000000a00 */
[----:B------:R-:W-:Y:S01]  /*0350*/  @!P1 STG.E.64 desc[UR8][R20.64+-0x20], RZ ;  /* 0xffffe0ff14009986 */ /* 0x000fe2000c101b08 */
[----:B0-----:R-:W-:-:S06]  /*0360*/  @P1 IMAD.WIDE R18, R27, 0x8, R18 ;  /* 0x000000081b121825 */ /* 0x001fcc00078e0212 */
[----:B------:R-:W2:Y:S04]  /*0370*/  @P1 LDG.E.64 R18, desc[UR8][R18.64] ;  /* 0x0000000812121981 */ /* 0x000ea8000c1e1b00 */
[----:B--2---:R0:W-:Y:S04]  /*0380*/  @P1 STG.E.64 desc[UR8][R20.64+-0x20], R18 ;  /* 0xffffe01214001986 */ /* 0x0041e8000c101b08 */
[----:B------:R-:W2:Y:S01]  /*0390*/  LDG.E R0, desc[UR8][R16.64+-0xc] ;  /* 0xfffff40810007981 */ /* 0x000ea2000c1e1900 */
[----:B------:R-:W-:Y:S01]  /*03a0*/  @P1 DADD R14, R14, R18 ;  /* 0x000000000e0e1229 */ /* 0x000fe20000000012 */
[----:B0-----:R-:W-:-:S02]  /*03b0*/  IMAD.MOV.U32 R18, RZ, RZ, R2 ;  /* 0x000000ffff127224 */ /* 0x001fc400078e0002 */
[----:B------:R-:W-:Y:S01]  /*03c0*/  IMAD.MOV.U32 R19, RZ, RZ, R25 ;  /* 0x000000ffff137224 */ /* 0x000fe200078e0019 */
[----:B--2---:R-:W-:-:S13]  /*03d0*/  ISETP.NE.AND P1, PT, R0, 0x1, PT ;  /* 0x000000010000780c */ /* 0x004fda0003f25270 */
[----:B------:R-:W2:Y:S04]  /*03e0*/  @P1 LDG.E.64 R28, desc[UR8][R18.64+-0x18] ;  /* 0xffffe808121c1981 */ /* 0x000ea8000c1e1b00 */
[----:B--2---:R0:W-:Y:S04]  /*03f0*/  @P1 STG.E.64 desc[UR8][R20.64+-0x18], R28 ;  /* 0xffffe81c14001986 */ /* 0x0041e8000c101b08 */
[----:B------:R-:W-:Y:S04]  /*0400*/  @!P1 STG.E.64 desc[UR8][R20.64+-0x18], RZ ;  /* 0xffffe8ff14009986 */ /* 0x000fe8000c101b08 */
[----:B------:R-:W2:Y:S01]  /*0410*/  LDG.E R0, desc[UR8][R16.64+-0x8] ;  /* 0xfffff80810007981 */ /* 0x000ea2000c1e1900 */
[----:B------:R-:W-:Y:S01]  /*0420*/  @P1 DADD R14, R14, R28 ;  /* 0x000000000e0e1229 */ /* 0x000fe2000000001c */
[----:B--2---:R-:W-:-:S13]  /*0430*/  ISETP.NE.AND P1, PT, R0, 0x1, PT ;  /* 0x000000010000780c */ /* 0x004fda0003f25270 */
[----:B0-----:R-:W2:Y:S04]  /*0440*/  @P1 LDG.E.64 R28, desc[UR8][R18.64+-0x10] ;  /* 0xfffff008121c1981 */ /* 0x001ea8000c1e1b00 */
        /* <DEDUP_REMOVED lines=25> */
[----:B------:R1:W-:Y:S04]  /*05e0*/  @!P1 STG.E.64 desc[UR8][R20.64+0x10], RZ ;  /* 0x000010ff14009986 */ /* 0x0003e8000c101b08 */
[----:B------:R-:W2:Y:S01]  /*05f0*/  LDG.E R0, desc[UR8][R16.64+0xc] ;  /* 0x00000c0810007981 */ /* 0x000ea2000c1e1900 */
[----:B------:R-:W-:Y:S01]  /*0600*/  VIADD R26, R26, 0x8 ;  /* 0x000000081a1a7836 */ /* 0x000fe20000000000 */
[----:B--2---:R-:W-:-:S13]  /*0610*/  ISETP.NE.AND P2, PT, R0, 0x1, PT ;  /* 0x000000010000780c */ /* 0x004fda0003f45270 */
[----:B------:R-:W2:Y:S01]  /*0620*/  @P2 LDG.E.64 R16, desc[UR8][R18.64+0x18] ;  /* 0x0000180812102981 */ /* 0x000ea2000c1e1b00 */
[----:B------:R-:W-:Y:S01]  /*0630*/  @P1 DADD R14, R14, R28 ;  /* 0x000000000e0e1229 */ /* 0x000fe2000000001c */
[----:B------:R-:W-:Y:S01]  /*0640*/  ISETP.NE.AND P1, PT, R26, RZ, PT ;  /* 0x000000ff1a00720c */ /* 0x000fe20003f25270 */
[----:B------:R-:W-:Y:S01]  /*0650*/  VIADD R24, R24, 0x8 ;  /* 0x0000000818187836 */ /* 0x000fe20000000000 */
[----:B------:R-:W-:Y:S01]  /*0660*/  IADD3 R0, P3, PT, R20, 0x40, RZ ;  /* 0x0000004014007810 */ /* 0x000fe20007f7e0ff */
[----:B------:R-:W-:-:S04]  /*0670*/  VIADD R27, R27, 0x8 ;  /* 0x000000081b1b7836 */ /* 0x000fc80000000000 */
[----:B0-----:R-:W-:Y:S01]  /*0680*/  IMAD.X R29, RZ, RZ, R21, P3 ;  /* 0x000000ffff1d7224 */ /* 0x001fe200018e0615 */
[----:B--2---:R1:W-:Y:S01]  /*0690*/  @P2 STG.E.64 desc[UR8][R20.64+0x18], R16 ;  /* 0x0000181014002986 */ /* 0x0043e2000c101b08 */
[----:B------:R-:W-:-:S03]  /*06a0*/  @P2 DADD R14, R14, R16 ;  /* 0x000000000e0e2229 */ /* 0x000fc60000000010 */
[----:B------:R1:W-:Y:S01]  /*06b0*/  @!P2 STG.E.64 desc[UR8][R20.64+0x18], RZ ;  /* 0x000018ff1400a986 */ /* 0x0003e2000c101b08 */
[----:B------:R-:W-:-:S04]  /*06c0*/  IADD3 R2, P2, PT, R18, 0x40, RZ ;  /* 0x0000004012027810 */ /* 0x000fc80007f5e0ff */
[----:B------:R-:W-:Y:S01]  /*06d0*/  IADD3.X R25, PT, PT, RZ, R19, RZ, P2, !PT ;  /* 0x00000013ff197210 */ /* 0x000fe200017fe4ff */
[----:B------:R-:W-:Y:S08]  /*06e0*/  @P1 BRA `(.L_x_1) ;  /* 0xfffffff800f81947 */ /* 0x000ff0000383ffff */
[----:B------:R-:W-:-:S07]  /*06f0*/  MOV R29, R9 ;  /* 0x00000009001d7202 */ /* 0x000fce0000000f00 */
.L_x_0:
[----:B------:R-:W-:-:S13]  /*0700*/  ISETP.NE.AND P1, PT, R23, RZ, PT ;  /* 0x000000ff1700720c */ /* 0x000fda0003f25270 */
[----:B------:R-:W-:Y:S05]  /*0710*/  @!P1 BRA `(.L_x_2) ;  /* 0x0000000400609947 */ /* 0x000fea0003800000 */
[----:B------:R-:W-:Y:S01]  /*0720*/  ISETP.NE.AND P1, PT, R7, RZ, PT ;  /* 0x000000ff0700720c */ /* 0x000fe20003f25270 */
[----:B------:R-:W-:-:S12]  /*0730*/  @!P0 BRA `(.L_x_3) ;  /* 0x0000000000948947 */ /* 0x000fd80003800000 */
[----:B-1----:R-:W0:Y:S01]  /*0740*/  LDC.64 R20, c[0x0][0x388] ;  /* 0x0000e200ff147b82 */ /* 0x002e220000000a00 */
[----:B------:R-:W-:Y:S01]  /*0750*/  IMAD.IADD R17, R22, 0x1, R29 ;  /* 0x0000000116117824 */ /* 0x000fe200078e021d */
[----:B------:R-:W1:Y:S03]  /*0760*/  LDCU.64 UR10, c[0x0][0x390] ;  /* 0x00007200ff0a77ac */ /* 0x000e660008000a00 */
[----:B0-----:R-:W-:-:S05]  /*0770*/  IMAD.WIDE R20, R17, 0x4, R20 ;  /* 0x0000000411147825 */ /* 0x001fca00078e0214 */
[----:B------:R-:W2:Y:S02]  /*0780*/  LDG.E R0, desc[UR8][R20.64] ;  /* 0x0000000814007981 */ /* 0x000ea4000c1e1900 */
[----:B--2---:R-:W-:-:S13]  /*0790*/  ISETP.NE.AND P3, PT, R0, 0x1, PT ;  /* 0x000000010000780c */ /* 0x004fda0003f65270 */
[----:B------:R-:W0:Y:S01]  /*07a0*/  @P3 LDC.64 R16, c[0x0][0x390] ;  /* 0x0000e400ff103b82 */ /* 0x000e220000000a00 */
[----:B------:R-:W-:-:S04]  /*07b0*/  @P3 IMAD.IADD R25, R3, 0x1, R29 ;  /* 0x0000000103193824 */ /* 0x000fc800078e021d */
[----:B0-----:R-:W-:-:S06]  /*07c0*/  @P3 IMAD.WIDE R24, R25, 0x8, R16 ;  /* 0x0000000819183825 */ /* 0x001fcc00078e0210 */
[----:B------:R-:W2:Y:S01]  /*07d0*/  @P3 LDG.E.64 R24, desc[UR8][R24.64] ;  /* 0x0000000818183981 */ /* 0x000ea2000c1e1b00 */
[----:B------:R-:W-:-:S05]  /*07e0*/  IMAD.WIDE.U32 R16, R29, 0x8, R10 ;  /* 0x000000081d107825 */ /* 0x000fca00078e000a */
[----:B--2---:R0:W-:Y:S04]  /*07f0*/  @P3 STG.E.64 desc[UR8][R16.64], R24 ;  /* 0x0000001810003986 */ /* 0x0041e8000c101b08 */
[----:B------:R2:W-:Y:S04]  /*0800*/  @!P3 STG.E.64 desc[UR8][R16.64], RZ ;  /* 0x000000ff1000b986 */ /* 0x0005e8000c101b08 */
[----:B------:R-:W3:Y:S01]  /*0810*/  LDG.E R0, desc[UR8][R20.64+0x4] ;  /* 0x0000040814007981 */ /* 0x000ee2000c1e1900 */
[----:B------:R-:W-:-:S04]  /*0820*/  IADD3 R2, P4, PT, R3, R29, RZ ;  /* 0x0000001d03027210 */ /* 0x000fc80007f9e0ff */
[----:B------:R-:W-:Y:S02]  /*0830*/  LEA.HI.X.SX32 R19, R3, RZ, 0x1, P4 ;  /* 0x000000ff03137211 */ /* 0x000fe400020f0eff */
[----:B-1----:R-:W-:-:S04]  /*0840*/  LEA R18, P4, R2, UR10, 0x3 ;  /* 0x0000000a02127c11 */ /* 0x002fc8000f8818ff */
[----:B------:R-:W-:Y:S02]  /*0850*/  LEA.HI.X R19, R2, UR11, R19, 0x3, P4 ;  /* 0x0000000b02137c11 */ /* 0x000fe4000a0f1c13 */
[----:B---3--:R-:W-:-:S13]  /*0860*/  ISETP.NE.AND P2, PT, R0, 0x1, PT ;  /* 0x000000010000780c */ /* 0x008fda0003f45270 */
[----:B------:R-:W3:Y:S01]  /*0870*/  @P2 LDG.E.64 R26, desc[UR8][R18.64+0x8] ;  /* 0x00000808121a2981 */ /* 0x000ee2000c1e1b00 */
[----:B------:R-:W-:-:S03]  /*0880*/  @P3 DADD R14, R14, R24 ;  /* 0x000000000e0e3229 */ /* 0x000fc60000000018 */
[----:B---3--:R2:W-:Y:S04]  /*0890*/  @P2 STG.E.64 desc[UR8][R16.64+0x8], R26 ;  /* 0x0000081a10002986 */ /* 0x0085e8000c101b08 */
[----:B------:R2:W-:Y:S04]  /*08a0*/  @!P2 STG.E.64 desc[UR8][R16.64+0x8], RZ ;  /* 0x000008ff1000a986 */ /* 0x0005e8000c101b08 */
[----:B------:R-:W3:Y:S02]  /*08b0*/  LDG.E R0, desc[UR8][R20.64+0x8] ;  /* 0x0000080814007981 */ /* 0x000ee4000c1e1900 */
[----:B---3--:R-:W-:-:S13]  /*08c0*/  ISETP.NE.AND P3, PT, R0, 0x1, PT ;  /* 0x000000010000780c */ /* 0x008fda0003f65270 */
[----:B0-----:R-:W3:Y:S04]  /*08d0*/  @P3 LDG.E.64 R24, desc[UR8][R18.64+0x10] ;  /* 0x0000100812183981 */ /* 0x001ee8000c1e1b00 */
[----:B---3--:R2:W-:Y:S04]  /*08e0*/  @P3 STG.E.64 desc[UR8][R16.64+0x10], R24 ;  /* 0x0000101810003986 */ /* 0x0085e8000c101b08 */
[----:B------:R2:W-:Y:S04]  /*08f0*/  @!P3 STG.E.64 desc[UR8][R16.64+0x10], RZ ;  /* 0x000010ff1000b986 */ /* 0x0005e8000c101b08 */
[----:B------:R-:W3:Y:S02]  /*0900*/  LDG.E R0, desc[UR8][R20.64+0xc] ;  /* 0x00000c0814007981 */ /* 0x000ee4000c1e1900 */
[----:B---3--:R-:W-:-:S13]  /*0910*/  ISETP.NE.AND P4, PT, R0, 0x1, PT ;  /* 0x000000010000780c */ /* 0x008fda0003f85270 */
[----:B------:R-:W3:Y:S01]  /*0920*/  @P4 LDG.E.64 R18, desc[UR8][R18.64+0x18] ;  /* 0x0000180812124981 */ /* 0x000ee2000c1e1b00 */
[----:B------:R-:W-:Y:S01]  /*0930*/  @P2 DADD R14, R14, R26 ;  /* 0x000000000e0e2229 */ /* 0x000fe2000000001a */
[----:B------:R-:W-:-:S07]  /*0940*/  VIADD R29, R29, 0x4 ;  /* 0x000000041d1d7836 */ /* 0x000fce0000000000 */
[----:B------:R-:W-:Y:S01]  /*0950*/  @P3 DADD R14, R14, R24 ;  /* 0x000000000e0e3229 */ /* 0x000fe20000000018 */
[----:B---3--:R2:W-:Y:S07]  /*0960*/  @P4 STG.E.64 desc[UR8][R16.64+0x18], R18 ;  /* 0x0000181210004986 */ /* 0x0085ee000c101b08 */
[----:B------:R-:W-:Y:S01]  /*0970*/  @P4 DADD R14, R14, R18 ;  /* 0x000000000e0e4229 */ /* 0x000fe20000000012 */
[----:B------:R2:W-:Y:S10]  /*0980*/  @!P4 STG.E.64 desc[UR8][R16.64+0x18], RZ ;  /* 0x000018ff1000c986 */ /* 0x0005f4000c101b08 */
.L_x_3:
[----:B------:R-:W-:Y:S05]  /*0990*/  @!P1 BRA `(.L_x_2) ;  /* 0x0000000000c09947 */ /* 0x000fea0003800000 */
[----:B------:R-:W0:Y:S01]  /*09a0*/  LDCU UR7, c[0x0][0x3a0] ;  /* 0x00007400ff0777ac */ /* 0x000e220008000800 */
[----:B------:R-:W-:Y:S01]  /*09b0*/  ISETP.NE.AND P1, PT, R7, 0x1, PT ;  /* 0x000000010700780c */ /* 0x000fe20003f25270 */
[----:B0-----:R-:W-:-:S12]  /*09c0*/  ULOP3.LUT UP0, URZ, UR7, 0x1, URZ, 0xc0, !UPT ;  /* 0x0000000107ff7892 */ /* 0x001fd8000f80c0ff */
[----:B------:R-:W-:Y:S05]  /*09d0*/  @!P1 BRA `(.L_x_4) ;  /* 0x0000000000649947 */ /* 0x000fea0003800000 */
[----:B--2---:R-:W0:Y:S01]  /*09e0*/  LDC.64 R24, c[0x0][0x388] ;  /* 0x0000e200ff187b82 */ /* 0x004e220000000a00 */
[----:B-1----:R-:W-:-:S05]  /*09f0*/  IADD3 R17, PT, PT, R22, R29, RZ ;  /* 0x0000001d16117210 */ /* 0x002fca0007ffe0ff */
        /* <DEDUP_REMOVED lines=10> */
[----:B------:R-:W2:Y:S02]  /*0aa0*/  LDG.E R0, desc[UR8][R24.64+0x4] ;  /* 0x0000040818007981 */ /* 0x000ea4000c1e1900 */
[----:B--2---:R-:W-:-:S13]  /*0ab0*/  ISETP.NE.AND P2, PT, R0, 0x1, PT ;  /* 0x000000010000780c */ /* 0x004fda0003f45270 */
[----:B------:R-:W1:Y:S01]  /*0ac0*/  @P2 LDC.64 R16, c[0x0][0x390] ;  /* 0x0000e400ff102b82 */ /* 0x000e620000000a00 */
[----:B------:R-:W-:-:S04]  /*0ad0*/  @P2 IADD3 R0, P3, PT, R3, R29, RZ ;  /* 0x0000001d03002210 */ /* 0x000fc80007f7e0ff */
[----:B------:R-:W-:Y:S02]  /*0ae0*/  @P2 LEA.HI.X.SX32 R2, R3, RZ, 0x1, P3 ;  /* 0x000000ff03022211 */ /* 0x000fe400018f0eff */
[----:B-1----:R-:W-:-:S04]  /*0af0*/  @P2 LEA R16, P3, R0, R16, 0x3 ;  /* 0x0000001000102211 */ /* 0x002fc800078618ff */
[----:B------:R-:W-:-:S06]  /*0b00*/  @P2 LEA.HI.X R17, R0, R17, R2, 0x3, P3 ;  /* 0x0000001100112211 */ /* 0x000fcc00018f1c02 */
[----:B------:R-:W2:Y:S01]  /*0b10*/  @P2 LDG.E.64 R16, desc[UR8][R16.64+0x8] ;  /* 0x0000080810102981 */ /* 0x000ea2000c1e1b00 */
[----:B------:R-:W-:Y:S01]  /*0b20*/  @P1 DADD R14, R14, R20 ;  /* 0x000000000e0e1229 */ /* 0x000fe20000000014 */
[----:B------:R-:W-:Y:S02]  /*0b30*/  VIADD R29, R29, 0x2 ;  /* 0x000000021d1d7836 */ /* 0x000fe40000000000 */
[----:B--2---:R0:W-:Y:S05]  /*0b40*/  @P2 STG.E.64 desc[UR8][R18.64+0x8], R16 ;  /* 0x0000081012002986 */ /* 0x0041ea000c101b08 */
[----:B------:R-:W-:Y:S01]  /*0b50*/  @P2 DADD R14, R14, R16 ;  /* 0x000000000e0e2229 */ /* 0x000fe20000000010 */
[----:B------:R0:W-:Y:S10]  /*0b60*/  @!P2 STG.E.64 desc[UR8][R18.64+0x8], RZ ;  /* 0x000008ff1200a986 */ /* 0x0001f4000c101b08 */
.L_x_4:
[----:B------:R-:W-:Y:S05]  /*0b70*/  BRA.U !UP0, `(.L_x_2) ;  /* 0x0000000108487547 */ /* 0x000fea000b800000 */
[----:B012---:R-:W0:Y:S01]  /*0b80*/  LDC.64 R16, c[0x0][0x388] ;  /* 0x0000e200ff107b82 */ /* 0x007e220000000a00 */
[----:B------:R-:W-:-:S04]  /*0b90*/  IMAD.IADD R19, R22, 0x1, R29 ;  /* 0x0000000116137824 */ /* 0x000fc800078e021d */
[----:B0-----:R-:W-:-:S06]  /*0ba0*/  IMAD.WIDE R16, R19, 0x4, R16 ;  /* 0x0000000413107825 */ /* 0x001fcc00078e0210 */
[----:B------:R-:W2:Y:S01]  /*0bb0*/  LDG.E R16, desc[UR8][R16.64] ;  /* 0x0000000810107981 */ /* 0x000ea2000c1e1900 */
[----:B------:R-:W-:Y:S01]  /*0bc0*/  BSSY.RECONVERGENT B0, `(.L_x_2) ;  /* 0x000000d000007945 */ /* 0x000fe20003800200 */
[----:B--2---:R-:W-:-:S13]  /*0bd0*/  ISETP.NE.AND P1, PT, R16, 0x1, PT ;  /* 0x000000011000780c */ /* 0x004fda0003f25270 */
[----:B------:R-:W-:Y:S05]  /*0be0*/  @!P1 BRA `(.L_x_5) ;  /* 0x0000000000209947 */ /* 0x000fea0003800000 */
[----:B------:R-:W0:Y:S01]  /*0bf0*/  LDC.64 R16, c[0x0][0x390] ;  /* 0x0000e400ff107b82 */ /* 0x000e220000000a00 */
[----:B------:R-:W-:-:S05]  /*0c00*/  IADD3 R3, PT, PT, R3, R29, RZ ;  /* 0x0000001d03037210 */ /* 0x000fca0007ffe0ff */
[----:B0-----:R-:W-:-:S06]  /*0c10*/  IMAD.WIDE R16, R3, 0x8, R16 ;  /* 0x0000000803107825 */ /* 0x001fcc00078e0210 */
[----:B------:R-:W2:Y:S01]  /*0c20*/  LDG.E.64 R16, desc[UR8][R16.64] ;  /* 0x0000000810107981 */ /* 0x000ea2000c1e1b00 */
[----:B------:R-:W-:-:S05]  /*0c30*/  IMAD.WIDE.U32 R2, R29, 0x8, R10 ;  /* 0x000000081d027825 */ /* 0x000fca00078e000a */
[----:B--2---:R0:W-:Y:S01]  /*0c40*/  STG.E.64 desc[UR8][R2.64], R16 ;  /* 0x0000001002007986 */ /* 0x0041e2000c101b08 */
[----:B------:R-:W-:Y:S01]  /*0c50*/  DADD R14, R14, R16 ;  /* 0x000000000e0e7229 */ /* 0x000fe20000000010 */
[----:B------:R-:W-:Y:S10]  /*0c60*/  BRA `(.L_x_6) ;  /* 0x0000000000087947 */ /* 0x000ff40003800000 */
.L_x_5:
[----:B------:R-:W-:-:S05]  /*0c70*/  IMAD.WIDE.U32 R2, R29, 0x8, R10 ;  /* 0x000000081d027825 */ /* 0x000fca00078e000a */
[----:B------:R1:W-:Y:S02]  /*0c80*/  STG.E.64 desc[UR8][R2.64], RZ ;  /* 0x000000ff02007986 */ /* 0x0003e4000c101b08 */
.L_x_6:
[----:B------:R-:W-:Y:S05]  /*0c90*/  BSYNC.RECONVERGENT B0 ;  /* 0x0000000000007941 */ /* 0x000fea0003800200 */
.L_x_2:
[----:B012---:R-:W-:Y:S01]  /*0ca0*/  CS2R R16, SR_CLOCKLO ;  /* 0x0000000000107805 */ /* 0x007fe20000015000 */
[----:B------:R-:W2:Y:S05]  /*0cb0*/  LDG.E.64 R2, desc[UR8][R10.64] ;  /* 0x000000080a027981 */ /* 0x000eaa000c1e1b00 */
[----:B------:R-:W-:Y:S01]  /*0cc0*/  LOP3.LUT R0, R16, 0xaad26b49, RZ, 0x3c, !PT ;  /* 0xaad26b4910007812 */ /* 0x000fe200078e3cff */
[----:B------:R-:W-:Y:S01]  /*0cd0*/  BSSY.RECONVERGENT B0, `(.L_x_7) ;  /* 0x000001f000007945 */ /* 0x000fe20003800200 */
[----:B------:R-:W-:-:S03]  /*0ce0*/  LOP3.LUT R17, R17, 0xf7dcefdd, RZ, 0x3c, !PT ;  /* 0xf7dcefdd11117812 */ /* 0x000fc600078e3cff */
[----:B------:R-:W-:-:S04]  /*0cf0*/  IMAD R0, R0, 0x4182bed5, RZ ;  /* 0x4182bed500007824 */ /* 0x000fc800078e02ff */
[C---:B------:R-:W-:Y:S02]  /*0d00*/  VIADD R16, R0.reuse, 0x75bcd15 ;  /* 0x075bcd1500107836 */ /* 0x040fe40000000000 */
[----:B------:R-:W-:Y:S02]  /*0d10*/  VIADD R18, R0, 0x583f19 ;  /* 0x00583f1900127836 */ /* 0x000fe40000000000 */
[----:B------:R-:W-:Y:S01]  /*0d20*/  IMAD R17, R17, -0x658354e5, R0 ;  /* 0x9a7cab1b11117824 */ /* 0x000fe200078e0200 */
[----:B------:R-:W-:Y:S01]  /*0d30*/  SHF.R.U32.HI R19, RZ, 0x2, R16 ;  /* 0x00000002ff137819 */ /* 0x000fe20000011610 */
[----:B------:R-:W-:-:S03]  /*0d40*/  IMAD.SHL.U32 R21, R18, 0x10, RZ ;  /* 0x0000001012157824 */ /* 0x000fc600078e00ff */
[----:B------:R-:W-:-:S04]  /*0d50*/  LOP3.LUT R19, R19, R16, RZ, 0x3c, !PT ;  /* 0x0000001013137212 */ /* 0x000fc800078e3cff */
[----:B------:R-:W-:-:S04]  /*0d60*/  SHF.L.U32 R16, R19, 0x1, RZ ;  /* 0x0000000113107819 */ /* 0x000fc800000006ff */
[----:B------:R-:W-:-:S04]  /*0d70*/  LOP3.LUT R16, R18, R21, R16, 0x96, !PT ;  /* 0x0000001512107212 */ /* 0x000fc800078e9610 */
[----:B------:R-:W-:-:S04]  /*0d80*/  LOP3.LUT R16, R16, R19, RZ, 0x3c, !PT ;  /* 0x0000001310107212 */ /* 0x000fc800078e3cff */
[----:B------:R-:W-:Y:S01]  /*0d90*/  IADD3 R16, PT, PT, R17, 0x6a788e, R16 ;  /* 0x006a788e11107810 */ /* 0x000fe20007ffe010 */
[----:B------:R-:W-:-:S03]  /*0da0*/  IMAD.MOV.U32 R17, RZ, RZ, 0x2f800000 ;  /* 0x2f800000ff117424 */ /* 0x000fc600078e00ff */
[----:B------:R-:W-:-:S05]  /*0db0*/  I2FP.F32.U32 R16, R16 ;  /* 0x0000001000107245 */ /* 0x000fca0000201000 */
[----:B------:R-:W-:-:S06]  /*0dc0*/  FFMA R16, R16, R17, 1.1641532182693481445e-10 ;  /* 0x2f00000010107423 */ /* 0x000fcc0000000011 */
[----:B------:R-:W0:Y:S02]  /*0dd0*/  F2F.F64.F32 R16, R16 ;  /* 0x0000001000107310 */ /* 0x000e240000201800 */
[----:B0-----:R-:W-:Y:S01]  /*0de0*/  DMUL R14, R16, R14 ;  /* 0x0000000e100e7228 */ /* 0x001fe20000000000 */
[----:B------:R-:W-:-:S07]  /*0df0*/  IMAD.MOV.U32 R17, RZ, RZ, RZ ;  /* 0x000000ffff117224 */ /* 0x000fce00078e00ff */
[----:B--2---:R-:W-:-:S14]  /*0e00*/  DSETP.GEU.AND P1, PT, R2, R14, PT ;  /* 0x0000000e0200722a */ /* 0x004fdc0003f2e000 */
[----:B------:R-:W-:Y:S05]  /*0e10*/  @P1 BRA `(.L_x_8) ;  /* 0x0000000000281947 */ /* 0x000fea0003800000 */
[----:B------:R-:W-:Y:S01]  /*0e20*/  BSSY.RECONVERGENT B1, `(.L_x_9) ;  /* 0x0000008000017945 */ /* 0x000fe20003800200 */
[----:B------:R-:W-:-:S07]  /*0e30*/  MOV R19, RZ ;  /* 0x000000ff00137202 */ /* 0x000fce0000000f00 */
.L_x_10:
[----:B------:R-:W-:-:S06]  /*0e40*/  IMAD.WIDE.U32 R16, R19, 0x8, R10 ;  /* 0x0000000813107825 */ /* 0x000fcc00078e000a */
[----:B------:R-:W2:Y:S01]  /*0e50*/  LDG.E.64 R16, desc[UR8][R16.64+0x8] ;  /* 0x0000080810107981 */ /* 0x000ea2000c1e1b00 */
[----:B------:R-:W-:Y:S01]  /*0e60*/  VIADD R19, R19, 0x1 ;  /* 0x0000000113137836 */ /* 0x000fe20000000000 */
[----:B--2---:R-:W-:-:S08]  /*0e70*/  DADD R2, R16, R2 ;  /* 0x0000000010027229 */ /* 0x004fd00000000002 */
[----:B------:R-:W-:-:S14]  /*0e80*/  DSETP.GEU.AND P1, PT, R2, R14, PT ;  /* 0x0000000e0200722a */ /* 0x000fdc0003f2e000 */
[----:B------:R-:W-:Y:S05]  /*0e90*/  @!P1 BRA `(.L_x_10) ;  /* 0xfffffffc00e89947 */ /* 0x000fea000383ffff */
[----:B------:R-:W-:Y:S05]  /*0ea0*/  BSYNC.RECONVERGENT B1 ;  /* 0x0000000000017941 */ /* 0x000fea0003800200 */
.L_x_9:
[----:B------:R-:W-:-:S07]  /*0eb0*/  IMAD.MOV.U32 R17, RZ, RZ, R19 ;  /* 0x000000ffff117224 */ /* 0x000fce00078e0013 */
.L_x_8:
[----:B------:R-:W-:Y:S05]  /*0ec0*/  BSYNC.RECONVERGENT B0 ;  /* 0x0000000000007941 */ /* 0x000fea0003800200 */
.L_x_7:
[----:B------:R-:W0:Y:S01]  /*0ed0*/  LDC.64 R2, c[0x0][0x388] ;  /* 0x0000e200ff027b82 */ /* 0x000e220000000a00 */
[----:B------:R-:W-:Y:S01]  /*0ee0*/  IADD3 R15, PT, PT, R22, R17, RZ ;  /* 0x00000011160f7210 */ /* 0x000fe20007ffe0ff */
[----:B------:R-:W1:Y:S01]  /*0ef0*/  LDCU UR7, c[0x0][0x3a0] ;  /* 0x00007400ff0777ac */ /* 0x000e620008000800 */
[----:B------:R-:W-:Y:S01]  /*0f00*/  IMAD.MOV.U32 R19, RZ, RZ, 0x1 ;  /* 0x00000001ff137424 */ /* 0x000fe200078e00ff */
[----:B------:R2:W-:Y:S01]  /*0f10*/  STG.E desc[UR8][R12.64+0x4], R17 ;  /* 0x000004110c007986 */ /* 0x0005e2000c101908 */
[----:B------:R-:W-:-:S04]  /*0f20*/  UIADD3 UR6, UPT, UPT, UR6, 0x1, URZ ;  /* 0x0000000106067890 */ /* 0x000fc8000fffe0ff */
[----:B-1----:R-:W-:Y:S01]  /*0f30*/  UISETP.NE.AND UP0, UPT, UR6, UR7, UPT ;  /* 0x000000070600728c */ /* 0x002fe2000bf05270 */
[----:B0-----:R-:W-:-:S05]  /*0f40*/  IMAD.WIDE R2, R15, 0x4, R2 ;  /* 0x000000040f027825 */ /* 0x001fca00078e0202 */
[----:B------:R2:W-:Y:S03]  /*0f50*/  STG.E desc[UR8][R2.64], R19 ;  /* 0x0000001302007986 */ /* 0x0005e6000c101908 */
[----:B------:R-:W-:Y:S05]  /*0f60*/  BRA.U UP0, `(.L_x_11) ;  /* 0xfffffff100887547 */ /* 0x000fea000b83ffff */
[----:B------:R-:W-:Y:S05]  /*0f70*/  EXIT ;  /* 0x000000000000794d */ /* 0x000fea0003800000 */
.L_x_12:
[----:B------:R-:W-:-:S00]  /*0f80*/  BRA `(.L_x_12) ;  /* 0xfffffffc00fc7947 */ /* 0x000fc0000383ffff */
[----:B------:R-:W-:-:S00]  /*0f90*/  NOP ;  /* 0x0000000000007918 */ /* 0x000fc00000000000 */
        /* <DEDUP_REMOVED lines=14> */
.L_x_15:


//--------------------- .text._Z21cuda_pheromone_updatePdPiS0_S0_id --------------------------
	.section	.text._Z21cuda_pheromone_updatePdPiS0_S0_id,"ax",@progbits
	.align	128
        .global         _Z21cuda_pheromone_updatePdPiS0_S0_id
        .type           _Z21cuda_pheromone_updatePdPiS0_S0_id,@function
        .size           _Z21cuda_pheromone_updatePdPiS0_S0_id,(.L_x_16 - _Z21cuda_pheromone_updatePdPiS0_S0_id)
        .other          _Z21cuda_pheromone_updatePdPiS0_S0_id,@"STO_CUDA_ENTRY STV_DEFAULT"
_Z21cuda_pheromone_updatePdPiS0_S0_id:
.text._Z21cuda_pheromone_updatePdPiS0_S0_id:
[----:B------:R-:W-:Y:S01]  /*0000*/  LDC R1, c[0x0][0x37c] ;  /* 0x0000df00ff017b82 */ /* 0x000fe20000000800 */
[----:B------:R-:W0:Y:S07]  /*0010*/  S2R R5, SR_TID.X ;  /* 0x0000000000057919 */ /* 0x000e2e0000002100 */
[----:B------:R-:W0:Y:S01]  /*0020*/  S2UR UR6, SR_CTAID.X ;  /* 0x00000000000679c3 */ /* 0x000e220000002500 */
[----:B------:R-:W1:Y:S01]  /*0030*/  LDCU.64 UR4, c[0x0][0x358] ;  /* 0x00006b00ff0477ac */ /* 0x000e620008000a00 */
[----:B------:R-:W2:Y:S06]  /*0040*/  LDCU.64 UR8, c[0x0][0x3a8] ;  /* 0x00007500ff0877ac */ /* 0x000eac0008000a00 */
[----:B------:R-:W0:Y:S08]  /*0050*/  LDC R0, c[0x0][0x360] ;  /* 0x0000d800ff007b82 */ /* 0x000e300000000800 */
[----:B------:R-:W3:Y:S08]  /*0060*/  LDC.64 R2, c[0x0][0x398] ;  /* 0x0000e600ff027b82 */ /* 0x000ef00000000a00 */
[----:B------:R-:W4:Y:S01]  /*0070*/  LDC.64 R8, c[0x0][0x380] ;  /* 0x0000e000ff087b82 */ /* 0x000f220000000a00 */
[----:B0-----:R-:W-:Y:S01]  /*0080*/  IMAD R5, R0, UR6, R5 ;  /* 0x0000000600057c24 */ /* 0x001fe2000f8e0205 */
[----:B------:R-:W0:Y:S03]  /*0090*/  LDCU UR6, c[0x0][0x3a0] ;  /* 0x00007400ff0677ac */ /* 0x000e260008000800 */
[----:B---3--:R-:W-:-:S05]  /*00a0*/  IMAD.WIDE R2, R5, 0x4, R2 ;  /* 0x0000000405027825 */ /* 0x008fca00078e0202 */
[----:B-1----:R-:W0:Y:S04]  /*00b0*/  LDG.E R0, desc[UR4][R2.64] ;  /* 0x0000000402007981 */ /* 0x002e28000c1e1900 */
[----:B------:R-:W0:Y:S02]  /*00c0*/  LDG.E R11, desc[UR4][R2.64+0x4] ;  /* 0x00000404020b7981 */ /* 0x000e24000c1e1900 */
[----:B0-----:R-:W-:-:S04]  /*00d0*/  IMAD R5, R0, UR6, R11 ;  /* 0x0000000600057c24 */ /* 0x001fc8000f8e020b */
[----:B----4-:R-:W-:-:S05]  /*00e0*/  IMAD.WIDE R4, R5, 0x8, R8 ;  /* 0x0000000805047825 */ /* 0x010fca00078e0208 */
[----:B------:R-:W2:Y:S01]  /*00f0*/  LDG.E.64 R6, desc[UR4][R4.64] ;  /* 0x0000000404067981 */ /* 0x000ea2000c1e1b00 */
[----:B------:R-:W-:-:S04]  /*0100*/  IMAD R11, R11, UR6, R0 ;  /* 0x000000060b0b7c24 */ /* 0x000fc8000f8e0200 */
[----:B------:R-:W-:Y:S01]  /*0110*/  IMAD.WIDE R8, R11, 0x8, R8 ;  /* 0x000000080b087825 */ /* 0x000fe200078e0208 */
[----:B--2---:R-:W-:-:S07]  /*0120*/  DADD R6, R6, UR8 ;  /* 0x0000000806067e29 */ /* 0x004fce0008000000 */
[----:B------:R-:W-:Y:S04]  /*0130*/  STG.E.64 desc[UR4][R4.64], R6 ;  /* 0x0000000604007986 */ /* 0x000fe8000c101b04 */
[----:B------:R-:W2:Y:S02]  /*0140*/  LDG.E.64 R2, desc[UR4][R8.64] ;  /* 0x0000000408027981 */ /* 0x000ea4000c1e1b00 */
[----:B--2---:R-:W-:-:S07]  /*0150*/  DADD R2, R2, UR8 ;  /* 0x0000000802027e29 */ /* 0x004fce0008000000 */
[----:B------:R-:W-:Y:S01]  /*0160*/  STG.E.64 desc[UR4][R8.64], R2 ;  /* 0x0000000208007986 */ /* 0x000fe2000c101b04 */
[----:B------:R-:W-:Y:S05]  /*0170*/  EXIT ;  /* 0x000000000000794d */ /* 0x000fea0003800000 */
.L_x_13:
        /* <DEDUP_REMOVED lines=16> */
.L_x_16:


//--------------------- .text._Z14cuda_evaporatePdid --------------------------
	.section	.text._Z14cuda_evaporatePdid,"ax",@progbits
	.align	128
        .global         _Z14cuda_evaporatePdid
        .type           _Z14cuda_evaporatePdid,@function
        .size           _Z14cuda_evaporatePdid,(.L_x_17 - _Z14cuda_evaporatePdid)
        .other          _Z14cuda_evaporatePdid,@"STO_CUDA_ENTRY STV_DEFAULT"
_Z14cuda_evaporatePdid:
.text._Z14cuda_evaporatePdid:
[----:B------:R-:W-:Y:S01]  /*0000*/  LDC R1, c[0x0][0x37c] ;  /* 0x0000df00ff017b82 */ /* 0x000fe20000000800 */
[----:B------:R-:W0:Y:S07]  /*0010*/  S2R R5, SR_TID.X ;  /* 0x0000000000057919 */ /* 0x000e2e0000002100 */
[----:B------:R-:W0:Y:S01]  /*0020*/  S2UR UR6, SR_CTAID.X ;  /* 0x00000000000679c3 */ /* 0x000e220000002500 */
[----:B------:R-:W1:Y:S07]  /*0030*/  LDCU.64 UR4, c[0x0][0x358] ;  /* 0x00006b00ff0477ac */ /* 0x000e6e0008000a00 */
[----:B------:R-:W0:Y:S08]  /*0040*/  LDC R0, c[0x0][0x360] ;  /* 0x0000d800ff007b82 */ /* 0x000e300000000800 */
[----:B------:R-:W2:Y:S01]  /*0050*/  LDC.64 R2, c[0x0][0x380] ;  /* 0x0000e000ff027b82 */ /* 0x000ea20000000a00 */
[----:B0-----:R-:W-:Y:S01]  /*0060*/  IMAD R5, R0, UR6, R5 ;  /* 0x0000000600057c24 */ /* 0x001fe2000f8e0205 */
[----:B------:R-:W0:Y:S03]  /*0070*/  LDCU.64 UR6, c[0x0][0x390] ;  /* 0x00007200ff0677ac */ /* 0x000e260008000a00 */
[----:B--2---:R-:W-:-:S05]  /*0080*/  IMAD.WIDE R2, R5, 0x8, R2 ;  /* 0x0000000805027825 */ /* 0x004fca00078e0202 */
[----:B-1----:R-:W0:Y:S02]  /*0090*/  LDG.E.64 R4, desc[UR4][R2.64] ;  /* 0x0000000402047981 */ /* 0x002e24000c1e1b00 */
[----:B0-----:R-:W-:-:S07]  /*00a0*/  DMUL R4, R4, UR6 ;  /* 0x0000000604047c28 */ /* 0x001fce0008000000 */
[----:B------:R-:W-:Y:S01]  /*00b0*/  STG.E.64 desc[UR4][R2.64], R4 ;  /* 0x0000000402007986 */ /* 0x000fe2000c101b04 */
[----:B------:R-:W-:Y:S05]  /*00c0*/  EXIT ;  /* 0x000000000000794d */ /* 0x000fea0003800000 */
.L_x_14:
        /* <DEDUP_REMOVED lines=11> */
.L_x_17:


//--------------------- .nv.global.init           --------------------------
	.section	.nv.global.init,"aw",@progbits
	.align	4
.nv.global.init:
	.type		mrg32k3aM1SubSeq,@object
	.size		mrg32k3aM1SubSeq,(mrg32k3aM2SubSeq - mrg32k3aM1SubSeq)
mrg32k3aM1SubSeq:
        /*0000*/ 	.byte	0x0b, 0xcc, 0xee, 0x04, 0x73, 0x29, 0x8b, 0x6f, 0xf6, 0x53, 0x03, 0xf6, 0x23, 0xf6, 0xea, 0xda
        /* <DEDUP_REMOVED lines=125> */
	.type		mrg32k3aM2SubSeq,@object
	.size		mrg32k3aM2SubSeq,(mrg32k3aM1 - mrg32k3aM2SubSeq)
mrg32k3aM2SubSeq:
        /* <DEDUP_REMOVED lines=126> */
	.type		mrg32k3aM1,@object
	.size		mrg32k3aM1,(mrg32k3aM1Seq - mrg32k3aM1)
mrg32k3aM1:
        /* <DEDUP_REMOVED lines=144> */
	.type		mrg32k3aM1Seq,@object
	.size		mrg32k3aM1Seq,(mrg32k3aM2 - mrg32k3aM1Seq)
mrg32k3aM1Seq:
        /* <DEDUP_REMOVED lines=144> */
	.type		mrg32k3aM2,@object
	.size		mrg32k3aM2,(mrg32k3aM2Seq - mrg32k3aM2)
mrg32k3aM2:
        /* <DEDUP_REMOVED lines=144> */
	.type		mrg32k3aM2Seq,@object
	.size		mrg32k3aM2Seq,(precalc_xorwow_matrix - mrg32k3aM2Seq)
mrg32k3aM2Seq:
        /* <DEDUP_REMOVED lines=144> */
	.type		precalc_xorwow_matrix,@object
	.size		precalc_xorwow_matrix,(precalc_xorwow_offset_matrix - precalc_xorwow_matrix)
precalc_xorwow_matrix:
        /* <DEDUP_REMOVED lines=6400> */
	.type		precalc_xorwow_offset_matrix,@object
	.size		precalc_xorwow_offset_matrix,(.L_1 - precalc_xorwow_offset_matrix)
precalc_xorwow_offset_matrix:
        /* <DEDUP_REMOVED lines=6400> */
.L_1:


//--------------------- .nv.shared.reserved.0     --------------------------
	.section	.nv.shared.reserved.0,"aw",@nobits
	.weak		__nv_reservedSMEM_offset_0_alias
	.size		__nv_reservedSMEM_offset_0_alias, 0, 64
	.other		__nv_reservedSMEM_offset_0_alias,@"STO_CUDA_RESERVED_SHARED STV_DEFAULT"
__nv_reservedSMEM_offset_0_alias:
	.zero		0
	.zero		64


//--------------------- .nv.constant0._Z18cuda_path_traversePiS_PdS0_i --------------------------
	.section	.nv.constant0._Z18cuda_path_traversePiS_PdS0_i,"a",@progbits
	.sectionflags	@""
	.align	4
.nv.constant0._Z18cuda_path_traversePiS_PdS0_i:
	.zero		932


//--------------------- .nv.constant0._Z21cuda_pheromone_updatePdPiS0_S0_id --------------------------
	.section	.nv.constant0._Z21cuda_pheromone_updatePdPiS0_S0_id,"a",@progbits
	.sectionflags	@""
	.align	4
.nv.constant0._Z21cuda_pheromone_updatePdPiS0_S0_id:
	.zero		944


//--------------------- .nv.constant0._Z14cuda_evaporatePdid --------------------------
	.section	.nv.constant0._Z14cuda_evaporatePdid,"a",@progbits
	.sectionflags	@""
	.align	4
.nv.constant0._Z14cuda_evaporatePdid:
	.zero		920


//--------------------- SYMBOLS --------------------------

	.type		.nv.reservedSmem.offset0,@object
	.size		.nv.reservedSmem.offset0,0x4
